//
// Generated by NVIDIA NVVM Compiler
//
// Compiler Build ID: CL-36424714
// Cuda compilation tools, release 13.0, V13.0.88
// Based on NVVM 20.0.0
//

.version 9.0
.target sm_100
.address_size 64

	// .globl	_Z11sgemm_naivejjjPfS_S_ff

.visible .entry _Z11sgemm_naivejjjPfS_S_ff(
	.param .u32 _Z11sgemm_naivejjjPfS_S_ff_param_0,
	.param .u32 _Z11sgemm_naivejjjPfS_S_ff_param_1,
	.param .u32 _Z11sgemm_naivejjjPfS_S_ff_param_2,
	.param .u64 .ptr .align 1 _Z11sgemm_naivejjjPfS_S_ff_param_3,
	.param .u64 .ptr .align 1 _Z11sgemm_naivejjjPfS_S_ff_param_4,
	.param .u64 .ptr .align 1 _Z11sgemm_naivejjjPfS_S_ff_param_5,
	.param .f32 _Z11sgemm_naivejjjPfS_S_ff_param_6,
	.param .f32 _Z11sgemm_naivejjjPfS_S_ff_param_7
)
{
	.reg .pred 	%p<13>;
	.reg .b32 	%r<94>;
	.reg .b32 	%f<71>;
	.reg .b64 	%rd<70>;

	ld.param.u32 	%r46, [_Z11sgemm_naivejjjPfS_S_ff_param_0];
	ld.param.u32 	%r47, [_Z11sgemm_naivejjjPfS_S_ff_param_1];
	ld.param.u32 	%r45, [_Z11sgemm_naivejjjPfS_S_ff_param_2];
	ld.param.u64 	%rd4, [_Z11sgemm_naivejjjPfS_S_ff_param_3];
	ld.param.u64 	%rd5, [_Z11sgemm_naivejjjPfS_S_ff_param_4];
	ld.param.f32 	%f13, [_Z11sgemm_naivejjjPfS_S_ff_param_6];
	ld.param.f32 	%f14, [_Z11sgemm_naivejjjPfS_S_ff_param_7];
	cvta.to.global.u64 	%rd1, %rd5;
	cvta.to.global.u64 	%rd2, %rd4;
	mov.u32 	%r48, %tid.x;
	mov.u32 	%r49, %ctaid.x;
	mov.u32 	%r50, %ntid.x;
	mad.lo.s32 	%r1, %r49, %r50, %r48;
	mov.u32 	%r2, %tid.y;
	mov.u32 	%r51, %ctaid.y;
	mov.u32 	%r52, %ntid.y;
	mul.lo.s32 	%r3, %r51, %r52;
	add.s32 	%r53, %r3, %r2;
	setp.ge.u32 	%p1, %r1, %r46;
	setp.ge.u32 	%p2, %r53, %r47;
	or.pred  	%p3, %p1, %p2;
	@%p3 bra 	$L__BB0_14;
	setp.eq.s32 	%p4, %r45, 0;
	mov.f32 	%f70, 0f00000000;
	@%p4 bra 	$L__BB0_13;
	mul.lo.s32 	%r5, %r45, %r1;
	and.b32  	%r6, %r45, 7;
	setp.lt.u32 	%p5, %r45, 8;
	mov.f32 	%f70, 0f00000000;
	mov.b32 	%r92, 0;
	@%p5 bra 	$L__BB0_5;
	and.b32  	%r92, %r45, -8;
	neg.s32 	%r90, %r92;
	add.s32 	%r55, %r2, %r47;
	add.s32 	%r89, %r55, %r3;
	shl.b32 	%r10, %r47, 3;
	shl.b32 	%r56, %r47, 1;
	add.s32 	%r88, %r53, %r56;
	mad.lo.s32 	%r87, %r47, 3, %r53;
	shl.b32 	%r57, %r47, 2;
	add.s32 	%r86, %r53, %r57;
	mad.lo.s32 	%r85, %r47, 5, %r53;
	mad.lo.s32 	%r84, %r47, 6, %r53;
	mad.lo.s32 	%r83, %r47, 7, %r53;
	add.s32 	%r81, %r5, 3;
	mov.f32 	%f70, 0f00000000;
	mov.u32 	%r82, %r53;
$L__BB0_4:
	.pragma "nounroll";
	add.s32 	%r58, %r81, -3;
	mul.wide.u32 	%rd6, %r58, 4;
	add.s64 	%rd7, %rd2, %rd6;
	ld.global.f32 	%f19, [%rd7];
	mul.wide.u32 	%rd8, %r82, 4;
	add.s64 	%rd9, %rd1, %rd8;
	ld.global.f32 	%f20, [%rd9];
	fma.rn.f32 	%f21, %f19, %f20, %f70;
	add.s32 	%r59, %r81, -2;
	mul.wide.u32 	%rd10, %r59, 4;
	add.s64 	%rd11, %rd2, %rd10;
	ld.global.f32 	%f22, [%rd11];
	mul.wide.u32 	%rd12, %r89, 4;
	add.s64 	%rd13, %rd1, %rd12;
	ld.global.f32 	%f23, [%rd13];
	fma.rn.f32 	%f24, %f22, %f23, %f21;
	add.s32 	%r60, %r81, -1;
	mul.wide.u32 	%rd14, %r60, 4;
	add.s64 	%rd15, %rd2, %rd14;
	ld.global.f32 	%f25, [%rd15];
	mul.wide.u32 	%rd16, %r88, 4;
	add.s64 	%rd17, %rd1, %rd16;
	ld.global.f32 	%f26, [%rd17];
	fma.rn.f32 	%f27, %f25, %f26, %f24;
	add.s32 	%r61, %r81, 4;
	mul.wide.u32 	%rd18, %r81, 4;
	add.s64 	%rd19, %rd2, %rd18;
	ld.global.f32 	%f28, [%rd19];
	mul.wide.u32 	%rd20, %r87, 4;
	add.s64 	%rd21, %rd1, %rd20;
	ld.global.f32 	%f29, [%rd21];
	fma.rn.f32 	%f30, %f28, %f29, %f27;
	add.s32 	%r62, %r81, 1;
	mul.wide.u32 	%rd22, %r62, 4;
	add.s64 	%rd23, %rd2, %rd22;
	ld.global.f32 	%f31, [%rd23];
	mul.wide.u32 	%rd24, %r86, 4;
	add.s64 	%rd25, %rd1, %rd24;
	ld.global.f32 	%f32, [%rd25];
	fma.rn.f32 	%f33, %f31, %f32, %f30;
	add.s32 	%r63, %r81, 2;
	mul.wide.u32 	%rd26, %r63, 4;
	add.s64 	%rd27, %rd2, %rd26;
	ld.global.f32 	%f34, [%rd27];
	mul.wide.u32 	%rd28, %r85, 4;
	add.s64 	%rd29, %rd1, %rd28;
	ld.global.f32 	%f35, [%rd29];
	fma.rn.f32 	%f36, %f34, %f35, %f33;
	add.s32 	%r64, %r81, 3;
	mul.wide.u32 	%rd30, %r64, 4;
	add.s64 	%rd31, %rd2, %rd30;
	ld.global.f32 	%f37, [%rd31];
	mul.wide.u32 	%rd32, %r84, 4;
	add.s64 	%rd33, %rd1, %rd32;
	ld.global.f32 	%f38, [%rd33];
	fma.rn.f32 	%f39, %f37, %f38, %f36;
	mul.wide.u32 	%rd34, %r61, 4;
	add.s64 	%rd35, %rd2, %rd34;
	ld.global.f32 	%f40, [%rd35];
	mul.wide.u32 	%rd36, %r83, 4;
	add.s64 	%rd37, %rd1, %rd36;
	ld.global.f32 	%f41, [%rd37];
	fma.rn.f32 	%f70, %f40, %f41, %f39;
	add.s32 	%r90, %r90, 8;
	add.s32 	%r89, %r89, %r10;
	add.s32 	%r88, %r88, %r10;
	add.s32 	%r87, %r87, %r10;
	add.s32 	%r86, %r86, %r10;
	add.s32 	%r85, %r85, %r10;
	add.s32 	%r84, %r84, %r10;
	add.s32 	%r83, %r83, %r10;
	add.s32 	%r82, %r82, %r10;
	add.s32 	%r81, %r81, 8;
	setp.ne.s32 	%p6, %r90, 0;
	@%p6 bra 	$L__BB0_4;
$L__BB0_5:
	setp.eq.s32 	%p7, %r6, 0;
	@%p7 bra 	$L__BB0_13;
	and.b32  	%r39, %r45, 3;
	setp.lt.u32 	%p8, %r6, 4;
	@%p8 bra 	$L__BB0_8;
	add.s32 	%r65, %r92, %r5;
	mul.wide.u32 	%rd38, %r65, 4;
	add.s64 	%rd39, %rd2, %rd38;
	ld.global.f32 	%f43, [%rd39];
	mad.lo.s32 	%r66, %r92, %r47, %r53;
	mul.wide.u32 	%rd40, %r66, 4;
	add.s64 	%rd41, %rd1, %rd40;
	ld.global.f32 	%f44, [%rd41];
	fma.rn.f32 	%f45, %f43, %f44, %f70;
	add.s32 	%r67, %r65, 1;
	mul.wide.u32 	%rd42, %r67, 4;
	add.s64 	%rd43, %rd2, %rd42;
	ld.global.f32 	%f46, [%rd43];
	add.s32 	%r68, %r66, %r47;
	mul.wide.u32 	%rd44, %r68, 4;
	add.s64 	%rd45, %rd1, %rd44;
	ld.global.f32 	%f47, [%rd45];
	fma.rn.f32 	%f48, %f46, %f47, %f45;
	add.s32 	%r69, %r65, 2;
	mul.wide.u32 	%rd46, %r69, 4;
	add.s64 	%rd47, %rd2, %rd46;
	ld.global.f32 	%f49, [%rd47];
	add.s32 	%r70, %r68, %r47;
	mul.wide.u32 	%rd48, %r70, 4;
	add.s64 	%rd49, %rd1, %rd48;
	ld.global.f32 	%f50, [%rd49];
	fma.rn.f32 	%f51, %f49, %f50, %f48;
	add.s32 	%r71, %r65, 3;
	mul.wide.u32 	%rd50, %r71, 4;
	add.s64 	%rd51, %rd2, %rd50;
	ld.global.f32 	%f52, [%rd51];
	add.s32 	%r72, %r70, %r47;
	mul.wide.u32 	%rd52, %r72, 4;
	add.s64 	%rd53, %rd1, %rd52;
	ld.global.f32 	%f53, [%rd53];
	fma.rn.f32 	%f70, %f52, %f53, %f51;
	add.s32 	%r92, %r92, 4;
$L__BB0_8:
	setp.eq.s32 	%p9, %r39, 0;
	@%p9 bra 	$L__BB0_13;
	setp.eq.s32 	%p10, %r39, 1;
	@%p10 bra 	$L__BB0_11;
	add.s32 	%r73, %r92, %r5;
	mul.wide.u32 	%rd54, %r73, 4;
	add.s64 	%rd55, %rd2, %rd54;
	ld.global.f32 	%f55, [%rd55];
	mad.lo.s32 	%r74, %r92, %r47, %r53;
	mul.wide.u32 	%rd56, %r74, 4;
	add.s64 	%rd57, %rd1, %rd56;
	ld.global.f32 	%f56, [%rd57];
	fma.rn.f32 	%f57, %f55, %f56, %f70;
	add.s32 	%r75, %r73, 1;
	mul.wide.u32 	%rd58, %r75, 4;
	add.s64 	%rd59, %rd2, %rd58;
	ld.global.f32 	%f58, [%rd59];
	add.s32 	%r76, %r74, %r47;
	mul.wide.u32 	%rd60, %r76, 4;
	add.s64 	%rd61, %rd1, %rd60;
	ld.global.f32 	%f59, [%rd61];
	fma.rn.f32 	%f70, %f58, %f59, %f57;
	add.s32 	%r92, %r92, 2;
$L__BB0_11:
	and.b32  	%r77, %r45, 1;
	setp.eq.b32 	%p11, %r77, 1;
	not.pred 	%p12, %p11;
	@%p12 bra 	$L__BB0_13;
	add.s32 	%r78, %r92, %r5;
	mul.wide.u32 	%rd62, %r78, 4;
	add.s64 	%rd63, %rd2, %rd62;
	ld.global.f32 	%f60, [%rd63];
	mad.lo.s32 	%r79, %r92, %r47, %r53;
	mul.wide.u32 	%rd64, %r79, 4;
	add.s64 	%rd65, %rd1, %rd64;
	ld.global.f32 	%f61, [%rd65];
	fma.rn.f32 	%f70, %f60, %f61, %f70;
$L__BB0_13:
	ld.param.u64 	%rd69, [_Z11sgemm_naivejjjPfS_S_ff_param_5];
	fma.rn.f32 	%f62, %f13, %f70, %f14;
	mad.lo.s32 	%r80, %r47, %r1, %r53;
	cvta.to.global.u64 	%rd66, %rd69;
	mul.wide.u32 	%rd67, %r80, 4;
	add.s64 	%rd68, %rd66, %rd67;
	st.global.f32 	[%rd68], %f62;
$L__BB0_14:
	ret;

}


// ===== COMPILED SASS (sm_100) =====

	.target	sm_100

	.elftype	@"ET_EXEC"


//--------------------- .note.nv.tkinfo           --------------------------
	.section	.note.nv.tkinfo,"",@"SHT_NOTE"
	.sectionflags	@"SHF_NOTE_NV_TKINFO"
	.tkinfo
        /*0018*/ 	.word	0x00000002
        /*0030*/ 	.string	""
        /*0030*/ 	.string	"ptxas"
        /*0030*/ 	.string	"Cuda compilation tools, release 13.0, V13.0.88"
        /*0030*/ 	.string	"Build cuda_13.0.r13.0/compiler.36424714_0"
        /*0030*/ 	.string	"-arch sm_100 -m 64 "



//--------------------- .note.nv.cuinfo           --------------------------
	.section	.note.nv.cuinfo,"",@"SHT_NOTE"
	.sectionflags	@"SHF_NOTE_NV_CUINFO"
        /*0018*/ 	.short	0x0002
        /*001a*/ 	.short	0x0064
        /*001c*/ 	.short	0x0082
	.zero		2


//--------------------- .nv.info                  --------------------------
	.section	.nv.info,"",@"SHT_CUDA_INFO"
	.align	4


	//----- nvinfo : EIATTR_REGCOUNT
	.align		4
        /*0000*/ 	.byte	0x04, 0x2f
        /*0002*/ 	.short	(.L_1 - .L_0)
	.align		4
.L_0:
        /*0004*/ 	.word	index@(_Z11sgemm_naivejjjPfS_S_ff)
        /*0008*/ 	.word	0x00000020


	//----- nvinfo : EIATTR_FRAME_SIZE
	.align		4
.L_1:
        /*000c*/ 	.byte	0x04, 0x11
        /*000e*/ 	.short	(.L_3 - .L_2)
	.align		4
.L_2:
        /*0010*/ 	.word	index@(_Z11sgemm_naivejjjPfS_S_ff)
        /*0014*/ 	.word	0x00000000


	//----- nvinfo : EIATTR_MIN_STACK_SIZE
	.align		4
.L_3:
        /*0018*/ 	.byte	0x04, 0x12
        /*001a*/ 	.short	(.L_5 - .L_4)
	.align		4
.L_4:
        /*001c*/ 	.word	index@(_Z11sgemm_naivejjjPfS_S_ff)
        /*0020*/ 	.word	0x00000000
.L_5:


//--------------------- .nv.compat                --------------------------
	.section	.nv.compat,"",@"SHT_CUDA_COMPAT_INFO"
	.align	4
        /*0000*/ 	.byte	0x02, 0x09, 0x00, 0x00, 0x02, 0x02, 0x01, 0x00, 0x02, 0x05, 0x05, 0x00, 0x03, 0x07, 0x01, 0x01
        /*0010*/ 	.byte	0x02, 0x03, 0x00, 0x00, 0x02, 0x06, 0x01, 0x00, 0x04, 0x0b, 0x08, 0x00, 0x09, 0x00, 0x00, 0x00
        /*0020*/ 	.byte	0x00, 0x00, 0x00, 0x00


//--------------------- .nv.info._Z11sgemm_naivejjjPfS_S_ff --------------------------
	.section	.nv.info._Z11sgemm_naivejjjPfS_S_ff,"",@"SHT_CUDA_INFO"
	.sectionflags	@""
	.align	4


	//----- nvinfo : EIATTR_CUDA_API_VERSION
	.align		4
        /*0000*/ 	.byte	0x04, 0x37
        /*0002*/ 	.short	(.L_7 - .L_6)
.L_6:
        /*0004*/ 	.word	0x00000082


	//----- nvinfo : EIATTR_KPARAM_INFO
	.align		4
.L_7:
        /*0008*/ 	.byte	0x04, 0x17
        /*000a*/ 	.short	(.L_9 - .L_8)
.L_8:
        /*000c*/ 	.word	0x00000000
        /*0010*/ 	.short	0x0007
        /*0012*/ 	.short	0x002c
        /*0014*/ 	.byte	0x00, 0xf0, 0x11, 0x00


	//----- nvinfo : EIATTR_KPARAM_INFO
	.align		4
.L_9:
        /*0018*/ 	.byte	0x04, 0x17
        /*001a*/ 	.short	(.L_11 - .L_10)
.L_10:
        /*001c*/ 	.word	0x00000000
        /*0020*/ 	.short	0x0006
        /*0022*/ 	.short	0x0028
        /*0024*/ 	.byte	0x00, 0xf0, 0x11, 0x00


	//----- nvinfo : EIATTR_KPARAM_INFO
	.align		4
.L_11:
        /*0028*/ 	.byte	0x04, 0x17
        /*002a*/ 	.short	(.L_13 - .L_12)
.L_12:
        /*002c*/ 	.word	0x00000000
        /*0030*/ 	.short	0x0005
        /*0032*/ 	.short	0x0020
        /*0034*/ 	.byte	0x00, 0xf5, 0x21, 0x00


	//----- nvinfo : EIATTR_KPARAM_INFO
	.align		4
.L_13:
        /*0038*/ 	.byte	0x04, 0x17
        /*003a*/ 	.short	(.L_15 - .L_14)
.L_14:
        /*003c*/ 	.word	0x00000000
        /*0040*/ 	.short	0x0004
        /*0042*/ 	.short	0x0018
        /*0044*/ 	.byte	0x00, 0xf5, 0x21, 0x00


	//----- nvinfo : EIATTR_KPARAM_INFO
	.align		4
.L_15:
        /*0048*/ 	.byte	0x04, 0x17
        /*004a*/ 	.short	(.L_17 - .L_16)
.L_16:
        /*004c*/ 	.word	0x00000000
        /*0050*/ 	.short	0x0003
        /*0052*/ 	.short	0x0010
        /*0054*/ 	.byte	0x00, 0xf5, 0x21, 0x00


	//----- nvinfo : EIATTR_KPARAM_INFO
	.align		4
.L_17:
        /*0058*/ 	.byte	0x04, 0x17
        /*005a*/ 	.short	(.L_19 - .L_18)
.L_18:
        /*005c*/ 	.word	0x00000000
        /*0060*/ 	.short	0x0002
        /*0062*/ 	.short	0x0008
        /*0064*/ 	.byte	0x00, 0xf0, 0x11, 0x00


	//----- nvinfo : EIATTR_KPARAM_INFO
	.align		4
.L_19:
        /*0068*/ 	.byte	0x04, 0x17
        /*006a*/ 	.short	(.L_21 - .L_20)
.L_20:
        /*006c*/ 	.word	0x00000000
        /*0070*/ 	.short	0x0001
        /*0072*/ 	.short	0x0004
        /*0074*/ 	.byte	0x00, 0xf0, 0x11, 0x00


	//----- nvinfo : EIATTR_KPARAM_INFO
	.align		4
.L_21:
        /*0078*/ 	.byte	0x04, 0x17
        /*007a*/ 	.short	(.L_23 - .L_22)
.L_22:
        /*007c*/ 	.word	0x00000000
        /*0080*/ 	.short	0x0000
        /*0082*/ 	.short	0x0000
        /*0084*/ 	.byte	0x00, 0xf0, 0x11, 0x00


	//----- nvinfo : EIATTR_SPARSE_MMA_MASK
	.align		4
.L_23:
        /*0088*/ 	.byte	0x03, 0x50
        /*008a*/ 	.short	0x0000


	//----- nvinfo : EIATTR_MAXREG_COUNT
	.align		4
        /*008c*/ 	.byte	0x03, 0x1b
        /*008e*/ 	.short	0x00ff


	//----- nvinfo : EIATTR_MERCURY_ISA_VERSION
	.align		4
        /*0090*/ 	.byte	0x03, 0x5f
        /*0092*/ 	.short	0x0101


	//----- nvinfo : EIATTR_VRC_CTA_INIT_COUNT
	.align		4
        /*0094*/ 	.byte	0x02, 0x4a
	.zero		1
	.zero		1


	//----- nvinfo : EIATTR_EXIT_INSTR_OFFSETS
	.align		4
        /*0098*/ 	.byte	0x04, 0x1c
        /*009a*/ 	.short	(.L_25 - .L_24)


	//   ....[0]....
.L_24:
        /*009c*/ 	.word	0x000000d0


	//   ....[1]....
        /*00a0*/ 	.word	0x00000aa0


	//----- nvinfo : EIATTR_CBANK_PARAM_SIZE
	.align		4
.L_25:
        /*00a4*/ 	.byte	0x03, 0x19
        /*00a6*/ 	.short	0x0030


	//----- nvinfo : EIATTR_PARAM_CBANK
	.align		4
        /*00a8*/ 	.byte	0x04, 0x0a
        /*00aa*/ 	.short	(.L_27 - .L_26)
	.align		4
.L_26:
        /*00ac*/ 	.word	index@(.nv.constant0._Z11sgemm_naivejjjPfS_S_ff)
        /*00b0*/ 	.short	0x0380
        /*00b2*/ 	.short	0x0030


	//----- nvinfo : EIATTR_SW_WAR
	.align		4
.L_27:
        /*00b4*/ 	.byte	0x04, 0x36
        /*00b6*/ 	.short	(.L_29 - .L_28)
.L_28:
        /*00b8*/ 	.word	0x00000008
.L_29:


//--------------------- .nv.callgraph             --------------------------
	.section	.nv.callgraph,"",@"SHT_CUDA_CALLGRAPH"
	.align	4
	.sectionentsize	8
	.align		4
        /*0000*/ 	.word	0x00000000
	.align		4
        /*0004*/ 	.word	0xffffffff
	.align		4
        /*0008*/ 	.word	0x00000000
	.align		4
        /*000c*/ 	.word	0xfffffffe
	.align		4
        /*0010*/ 	.word	0x00000000
	.align		4
        /*0014*/ 	.word	0xfffffffd
	.align		4
        /*0018*/ 	.word	0x00000000
	.align		4
        /*001c*/ 	.word	0xfffffffc


//--------------------- .text._Z11sgemm_naivejjjPfS_S_ff --------------------------
	.section	.text._Z11sgemm_naivejjjPfS_S_ff,"ax",@progbits
	.align	128
        .global         _Z11sgemm_naivejjjPfS_S_ff
        .type           _Z11sgemm_naivejjjPfS_S_ff,@function
        .size           _Z11sgemm_naivejjjPfS_S_ff,(.L_x_5 - _Z11sgemm_naivejjjPfS_S_ff)
        .other          _Z11sgemm_naivejjjPfS_S_ff,@"STO_CUDA_ENTRY STV_DEFAULT"
_Z11sgemm_naivejjjPfS_S_ff:
.text._Z11sgemm_naivejjjPfS_S_ff:
[----:B------:R-:W-:Y:S01]  /*0000*/  LDC R1, c[0x0][0x37c] ;  /* 0x0000df00ff017b82 */ /* 0x000fe20000000800 */
[----:B------:R-:W0:Y:S07]  /*0010*/  S2R R8, SR_TID.Y ;  /* 0x0000000000087919 */ /* 0x000e2e0000002200 */
[----:B------:R-:W1:Y:S01]  /*0020*/  S2UR UR4, SR_CTAID.Y ;  /* 0x00000000000479c3 */ /* 0x000e620000002600 */
[----:B------:R-:W2:Y:S07]  /*0030*/  S2R R3, SR_TID.X ;  /* 0x0000000000037919 */ /* 0x000eae0000002100 */
[----:B------:R-:W2:Y:S01]  /*0040*/  LDC R2, c[0x0][0x360] ;  /* 0x0000d800ff027b82 */ /* 0x000ea20000000800 */
[----:B------:R-:W1:Y:S07]  /*0050*/  LDCU UR5, c[0x0][0x364] ;  /* 0x00006c80ff0577ac */ /* 0x000e6e0008000800 */
[----:B------:R-:W2:Y:S08]  /*0060*/  S2UR UR6, SR_CTAID.X ;  /* 0x00000000000679c3 */ /* 0x000eb00000002500 */
[----:B------:R-:W3:Y:S01]  /*0070*/  LDC.64 R4, c[0x0][0x380] ;  /* 0x0000e000ff047b82 */ /* 0x000ee20000000a00 */
[----:B-1----:R-:W-:-:S06]  /*0080*/  UIMAD UR4, UR4, UR5, URZ ;  /* 0x00000005040472a4 */ /* 0x002fcc000f8e02ff */
[----:B0-----:R-:W-:Y:S01]  /*0090*/  IADD3 R0, PT, PT, R8, UR4, RZ ;  /* 0x0000000408007c10 */ /* 0x001fe2000fffe0ff */
[----:B--2---:R-:W-:-:S03]  /*00a0*/  IMAD R3, R2, UR6, R3 ;  /* 0x0000000602037c24 */ /* 0x004fc6000f8e0203 */
[----:B---3--:R-:W-:-:S04]  /*00b0*/  ISETP.GE.U32.AND P0, PT, R0, R5, PT ;  /* 0x000000050000720c */ /* 0x008fc80003f06070 */
[----:B------:R-:W-:-:S13]  /*00c0*/  ISETP.GE.U32.OR P0, PT, R3, R4, P0 ;  /* 0x000000040300720c */ /* 0x000fda0000706470 */
[----:B------:R-:W-:Y:S05]  /*00d0*/  @P0 EXIT ;  /* 0x000000000000094d */ /* 0x000fea0003800000 */
[----:B------:R-:W0:Y:S01]  /*00e0*/  LDC R2, c[0x0][0x388] ;  /* 0x0000e200ff027b82 */ /* 0x000e220000000800 */
[----:B------:R-:W1:Y:S01]  /*00f0*/  LDCU.64 UR6, c[0x0][0x358] ;  /* 0x00006b00ff0677ac */ /* 0x000e620008000a00 */
[----:B------:R-:W-:Y:S01]  /*0100*/  HFMA2 R26, -RZ, RZ, 0, 0 ;  /* 0x00000000ff1a7431 */ /* 0x000fe200000001ff */
[----:B0-----:R-:W-:-:S13]  /*0110*/  ISETP.NE.AND P0, PT, R2, RZ, PT ;  /* 0x000000ff0200720c */ /* 0x001fda0003f05270 */
[----:B-1----:R-:W-:Y:S05]  /*0120*/  @!P0 BRA `(.L_x_0) ;  /* 0x0000000800448947 */ /* 0x002fea0003800000 */
[C---:B------:R-:W-:Y:S02]  /*0130*/  ISETP.GE.U32.AND P1, PT, R2.reuse, 0x8, PT ;  /* 0x000000080200780c */ /* 0x040fe40003f26070 */
[----:B------:R-:W-:Y:S02]  /*0140*/  LOP3.LUT R6, R2, 0x7, RZ, 0xc0, !PT ;  /* 0x0000000702067812 */ /* 0x000fe400078ec0ff */
[----:B------:R-:W-:Y:S02]  /*0150*/  MOV R26, RZ ;  /* 0x000000ff001a7202 */ /* 0x000fe40000000f00 */
[----:B------:R-:W-:Y:S02]  /*0160*/  ISETP.NE.AND P0, PT, R6, RZ, PT ;  /* 0x000000ff0600720c */ /* 0x000fe40003f05270 */
[----:B------:R-:W-:-:S05]  /*0170*/  MOV R7, RZ ;  /* 0x000000ff00077202 */ /* 0x000fca0000000f00 */
[----:B------:R-:W-:Y:S06]  /*0180*/  @!P1 BRA `(.L_x_1) ;  /* 0x0000000400249947 */ /* 0x000fec0003800000 */
[----:B------:R-:W-:Y:S01]  /*0190*/  LOP3.LUT R7, R2, 0xfffffff8, RZ, 0xc0, !PT ;  /* 0xfffffff802077812 */ /* 0x000fe200078ec0ff */
[C---:B------:R-:W-:Y:S01]  /*01a0*/  IMAD R10, R5.reuse, 0x3, R0 ;  /* 0x00000003050a7824 */ /* 0x040fe200078e0200 */
[C---:B------:R-:W-:Y:S01]  /*01b0*/  IADD3 R4, PT, PT, R5.reuse, UR4, R8 ;  /* 0x0000000405047c10 */ /* 0x040fe2000fffe008 */
[C-C-:B------:R-:W-:Y:S01]  /*01c0*/  IMAD R14, R5.reuse, 0x5, R0.reuse ;  /* 0x00000005050e7824 */ /* 0x140fe200078e0200 */
[CC--:B------:R-:W-:Y:S01]  /*01d0*/  LEA R8, R5.reuse, R0.reuse, 0x1 ;  /* 0x0000000005087211 */ /* 0x0c0fe200078e08ff */
[C-C-:B------:R-:W-:Y:S01]  /*01e0*/  IMAD R9, R5.reuse, 0x6, R0.reuse ;  /* 0x0000000605097824 */ /* 0x140fe200078e0200 */
[C---:B------:R-:W-:Y:S01]  /*01f0*/  LEA R12, R5.reuse, R0, 0x2 ;  /* 0x00000000050c7211 */ /* 0x040fe200078e10ff */
[----:B------:R-:W-:Y:S01]  /*0200*/  IMAD R11, R5, 0x7, R0 ;  /* 0x00000007050b7824 */ /* 0x000fe200078e0200 */
[----:B------:R-:W-:Y:S01]  /*0210*/  MOV R26, RZ ;  /* 0x000000ff001a7202 */ /* 0x000fe20000000f00 */
[----:B------:R-:W-:Y:S01]  /*0220*/  IMAD R15, R3, R2, 0x3 ;  /* 0x00000003030f7424 */ /* 0x000fe200078e0202 */
[----:B------:R-:W-:-:S02]  /*0230*/  MOV R13, R0 ;  /* 0x00000000000d7202 */ /* 0x000fc40000000f00 */
[----:B------:R-:W-:-:S07]  /*0240*/  IADD3 R24, PT, PT, -R7, RZ, RZ ;  /* 0x000000ff07187210 */ /* 0x000fce0007ffe1ff */
.L_x_2:
[----:B------:R-:W0:Y:S01]  /*0250*/  LDC.64 R20, c[0x0][0x390] ;  /* 0x0000e400ff147b82 */ /* 0x000e220000000a00 */
[----:B------:R-:W-:-:S07]  /*0260*/  IADD3 R23, PT, PT, R15, -0x3, RZ ;  /* 0xfffffffd0f177810 */ /* 0x000fce0007ffe0ff */
[----:B------:R-:W1:Y:S01]  /*0270*/  LDC.64 R16, c[0x0][0x398] ;  /* 0x0000e600ff107b82 */ /* 0x000e620000000a00 */
[----:B0-----:R-:W-:-:S06]  /*0280*/  IMAD.WIDE.U32 R22, R23, 0x4, R20 ;  /* 0x0000000417167825 */ /* 0x001fcc00078e0014 */
[----:B------:R-:W2:Y:S01]  /*0290*/  LDG.E R23, desc[UR6][R22.64] ;  /* 0x0000000616177981 */ /* 0x000ea2000c1e1900 */
[----:B-1----:R-:W-:-:S06]  /*02a0*/  IMAD.WIDE.U32 R18, R13, 0x4, R16 ;  /* 0x000000040d127825 */ /* 0x002fcc00078e0010 */
[----:B------:R-:W2:Y:S01]  /*02b0*/  LDG.E R18, desc[UR6][R18.64] ;  /* 0x0000000612127981 */ /* 0x000ea2000c1e1900 */
[----:B------:R-:W-:Y:S01]  /*02c0*/  IADD3 R27, PT, PT, R15, -0x2, RZ ;  /* 0xfffffffe0f1b7810 */ /* 0x000fe20007ffe0ff */
[----:B------:R-:W-:-:S06]  /*02d0*/  IMAD.WIDE.U32 R28, R4, 0x4, R16 ;  /* 0x00000004041c7825 */ /* 0x000fcc00078e0010 */
[----:B------:R-:W3:Y:S01]  /*02e0*/  LDG.E R28, desc[UR6][R28.64] ;  /* 0x000000061c1c7981 */ /* 0x000ee2000c1e1900 */
[----:B--2---:R-:W-:Y:S01]  /*02f0*/  FFMA R25, R23, R18, R26 ;  /* 0x0000001217197223 */ /* 0x004fe2000000001a */
[----:B------:R-:W-:Y:S01]  /*0300*/  IMAD.WIDE.U32 R22, R27, 0x4, R20 ;  /* 0x000000041b167825 */ /* 0x000fe200078e0014 */
[----:B------:R-:W-:-:S05]  /*0310*/  IADD3 R27, PT, PT, R15, -0x1, RZ ;  /* 0xffffffff0f1b7810 */ /* 0x000fca0007ffe0ff */
[----:B------:R-:W-:Y:S01]  /*0320*/  IMAD.WIDE.U32 R26, R27, 0x4, R20 ;  /* 0x000000041b1a7825 */ /* 0x000fe200078e0014 */
[----:B------:R-:W3:Y:S04]  /*0330*/  LDG.E R22, desc[UR6][R22.64] ;  /* 0x0000000616167981 */ /* 0x000ee8000c1e1900 */
[----:B------:R0:W2:Y:S02]  /*0340*/  LDG.E R18, desc[UR6][R26.64] ;  /* 0x000000061a127981 */ /* 0x0000a4000c1e1900 */
[----:B0-----:R-:W-:-:S05]  /*0350*/  IMAD.WIDE.U32 R26, R8, 0x4, R16 ;  /* 0x00000004081a7825 */ /* 0x001fca00078e0010 */
[----:B------:R-:W2:Y:S01]  /*0360*/  LDG.E R19, desc[UR6][R26.64] ;  /* 0x000000061a137981 */ /* 0x000ea2000c1e1900 */
[----:B------:R-:W-:Y:S01]  /*0370*/  IADD3 R23, PT, PT, R15, 0x1, RZ ;  /* 0x000000010f177810 */ /* 0x000fe20007ffe0ff */
[----:B---3--:R-:W-:-:S04]  /*0380*/  FFMA R25, R22, R28, R25 ;  /* 0x0000001c16197223 */ /* 0x008fc80000000019 */
[----:B--2---:R-:W-:Y:S01]  /*0390*/  FFMA R25, R18, R19, R25 ;  /* 0x0000001312197223 */ /* 0x004fe20000000019 */
[----:B------:R-:W-:-:S05]  /*03a0*/  IMAD.WIDE.U32 R18, R15, 0x4, R20 ;  /* 0x000000040f127825 */ /* 0x000fca00078e0014 */
[----:B------:R0:W2:Y:S02]  /*03b0*/  LDG.E R28, desc[UR6][R18.64] ;  /* 0x00000006121c7981 */ /* 0x0000a4000c1e1900 */
[----:B0-----:R-:W-:-:S04]  /*03c0*/  IMAD.WIDE.U32 R18, R23, 0x4, R20 ;  /* 0x0000000417127825 */ /* 0x001fc800078e0014 */
[--C-:B------:R-:W-:Y:S02]  /*03d0*/  IMAD.WIDE.U32 R22, R10, 0x4, R16.reuse ;  /* 0x000000040a167825 */ /* 0x100fe400078e0010 */
[----:B------:R-:W3:Y:S04]  /*03e0*/  LDG.E R18, desc[UR6][R18.64] ;  /* 0x0000000612127981 */ /* 0x000ee8000c1e1900 */
[----:B------:R0:W2:Y:S02]  /*03f0*/  LDG.E R29, desc[UR6][R22.64] ;  /* 0x00000006161d7981 */ /* 0x0000a4000c1e1900 */
[----:B0-----:R-:W-:-:S05]  /*0400*/  IMAD.WIDE.U32 R22, R12, 0x4, R16 ;  /* 0x000000040c167825 */ /* 0x001fca00078e0010 */
[----:B------:R0:W3:Y:S01]  /*0410*/  LDG.E R26, desc[UR6][R22.64] ;  /* 0x00000006161a7981 */ /* 0x0000e2000c1e1900 */
[C---:B------:R-:W-:Y:S02]  /*0420*/  IADD3 R27, PT, PT, R15.reuse, 0x3, RZ ;  /* 0x000000030f1b7810 */ /* 0x040fe40007ffe0ff */
[C---:B0-----:R-:W-:Y:S01]  /*0430*/  IADD3 R23, PT, PT, R15.reuse, 0x4, RZ ;  /* 0x000000040f177810 */ /* 0x041fe20007ffe0ff */
[----:B--2---:R-:W-:Y:S01]  /*0440*/  FFMA R25, R28, R29, R25 ;  /* 0x0000001d1c197223 */ /* 0x004fe20000000019 */
[----:B------:R-:W-:-:S05]  /*0450*/  IADD3 R29, PT, PT, R15, 0x2, RZ ;  /* 0x000000020f1d7810 */ /* 0x000fca0007ffe0ff */
[----:B------:R-:W-:-:S06]  /*0460*/  IMAD.WIDE.U32 R28, R29, 0x4, R20 ;  /* 0x000000041d1c7825 */ /* 0x000fcc00078e0014 */
[----:B------:R-:W2:Y:S01]  /*0470*/  LDG.E R28, desc[UR6][R28.64] ;  /* 0x000000061c1c7981 */ /* 0x000ea2000c1e1900 */
[----:B---3--:R-:W-:Y:S01]  /*0480*/  FFMA R25, R18, R26, R25 ;  /* 0x0000001a12197223 */ /* 0x008fe20000000019 */
[----:B------:R-:W-:-:S04]  /*0490*/  IMAD.WIDE.U32 R18, R14, 0x4, R16 ;  /* 0x000000040e127825 */ /* 0x000fc800078e0010 */
[--C-:B------:R-:W-:Y:S02]  /*04a0*/  IMAD.WIDE.U32 R26, R27, 0x4, R20.reuse ;  /* 0x000000041b1a7825 */ /* 0x100fe400078e0014 */
[----:B------:R-:W2:Y:S02]  /*04b0*/  LDG.E R18, desc[UR6][R18.64] ;  /* 0x0000000612127981 */ /* 0x000ea4000c1e1900 */
[----:B------:R-:W-:Y:S02]  /*04c0*/  IMAD.WIDE.U32 R20, R23, 0x4, R20 ;  /* 0x0000000417147825 */ /* 0x000fe400078e0014 */
[----:B------:R-:W3:Y:S02]  /*04d0*/  LDG.E R26, desc[UR6][R26.64] ;  /* 0x000000061a1a7981 */ /* 0x000ee4000c1e1900 */
[--C-:B------:R-:W-:Y:S02]  /*04e0*/  IMAD.WIDE.U32 R22, R9, 0x4, R16.reuse ;  /* 0x0000000409167825 */ /* 0x100fe400078e0010 */
[----:B------:R-:W4:Y:S02]  /*04f0*/  LDG.E R21, desc[UR6][R20.64] ;  /* 0x0000000614157981 */ /* 0x000f24000c1e1900 */
[----:B------:R-:W-:-:S02]  /*0500*/  IMAD.WIDE.U32 R16, R11, 0x4, R16 ;  /* 0x000000040b107825 */ /* 0x000fc400078e0010 */
[----:B------:R-:W3:Y:S04]  /*0510*/  LDG.E R23, desc[UR6][R22.64] ;  /* 0x0000000616177981 */ /* 0x000ee8000c1e1900 */
[----:B------:R-:W4:Y:S01]  /*0520*/  LDG.E R16, desc[UR6][R16.64] ;  /* 0x0000000610107981 */ /* 0x000f22000c1e1900 */
[----:B------:R-:W-:-:S04]  /*0530*/  IADD3 R24, PT, PT, R24, 0x8, RZ ;  /* 0x0000000818187810 */ /* 0x000fc80007ffe0ff */
[----:B------:R-:W-:Y:S02]  /*0540*/  ISETP.NE.AND P1, PT, R24, RZ, PT ;  /* 0x000000ff1800720c */ /* 0x000fe40003f25270 */
[----:B------:R-:W-:Y:S02]  /*0550*/  IADD3 R15, PT, PT, R15, 0x8, RZ ;  /* 0x000000080f0f7810 */ /* 0x000fe40007ffe0ff */
[C---:B------:R-:W-:Y:S02]  /*0560*/  LEA R4, R5.reuse, R4, 0x3 ;  /* 0x0000000405047211 */ /* 0x040fe400078e18ff */
[C---:B------:R-:W-:Y:S02]  /*0570*/  LEA R8, R5.reuse, R8, 0x3 ;  /* 0x0000000805087211 */ /* 0x040fe400078e18ff */
[C---:B------:R-:W-:Y:S02]  /*0580*/  LEA R10, R5.reuse, R10, 0x3 ;  /* 0x0000000a050a7211 */ /* 0x040fe400078e18ff */
[----:B------:R-:W-:-:S02]  /*0590*/  LEA R12, R5, R12, 0x3 ;  /* 0x0000000c050c7211 */ /* 0x000fc400078e18ff */
[C---:B------:R-:W-:Y:S02]  /*05a0*/  LEA R14, R5.reuse, R14, 0x3 ;  /* 0x0000000e050e7211 */ /* 0x040fe400078e18ff */
[C---:B------:R-:W-:Y:S02]  /*05b0*/  LEA R9, R5.reuse, R9, 0x3 ;  /* 0x0000000905097211 */ /* 0x040fe400078e18ff */
[C---:B------:R-:W-:Y:S02]  /*05c0*/  LEA R11, R5.reuse, R11, 0x3 ;  /* 0x0000000b050b7211 */ /* 0x040fe400078e18ff */
[----:B------:R-:W-:Y:S01]  /*05d0*/  LEA R13, R5, R13, 0x3 ;  /* 0x0000000d050d7211 */ /* 0x000fe200078e18ff */
[----:B--2---:R-:W-:-:S04]  /*05e0*/  FFMA R25, R28, R18, R25 ;  /* 0x000000121c197223 */ /* 0x004fc80000000019 */
[----:B---3--:R-:W-:-:S04]  /*05f0*/  FFMA R26, R26, R23, R25 ;  /* 0x000000171a1a7223 */ /* 0x008fc80000000019 */
[----:B----4-:R-:W-:Y:S01]  /*0600*/  FFMA R26, R21, R16, R26 ;  /* 0x00000010151a7223 */ /* 0x010fe2000000001a */
[----:B------:R-:W-:Y:S06]  /*0610*/  @P1 BRA `(.L_x_2) ;  /* 0xfffffffc000c1947 */ /* 0x000fec000383ffff */
.L_x_1:
[----:B------:R-:W-:Y:S05]  /*0620*/  @!P0 BRA `(.L_x_0) ;  /* 0x0000000400048947 */ /* 0x000fea0003800000 */
[----:B------:R-:W-:Y:S02]  /*0630*/  ISETP.GE.U32.AND P0, PT, R6, 0x4, PT ;  /* 0x000000040600780c */ /* 0x000fe40003f06070 */
[----:B------:R-:W-:-:S04]  /*0640*/  LOP3.LUT R4, R2, 0x3, RZ, 0xc0, !PT ;  /* 0x0000000302047812 */ /* 0x000fc800078ec0ff */
[----:B------:R-:W-:-:S07]  /*0650*/  ISETP.NE.AND P1, PT, R4, RZ, PT ;  /* 0x000000ff0400720c */ /* 0x000fce0003f25270 */
[----:B------:R-:W-:Y:S06]  /*0660*/  @!P0 BRA `(.L_x_3) ;  /* 0x00000000007c8947 */ /* 0x000fec0003800000 */
[----:B------:R-:W0:Y:S01]  /*0670*/  LDC.64 R8, c[0x0][0x398] ;  /* 0x0000e600ff087b82 */ /* 0x000e220000000a00 */
[----:B------:R-:W-:Y:S02]  /*0680*/  IMAD R13, R3, R2, R7 ;  /* 0x00000002030d7224 */ /* 0x000fe400078e0207 */
[----:B------:R-:W-:-:S03]  /*0690*/  IMAD R6, R7, R5, R0 ;  /* 0x0000000507067224 */ /* 0x000fc600078e0200 */
[C---:B------:R-:W-:Y:S02]  /*06a0*/  IADD3 R23, PT, PT, R13.reuse, 0x1, RZ ;  /* 0x000000010d177810 */ /* 0x040fe40007ffe0ff */
[----:B------:R-:W1:Y:S01]  /*06b0*/  LDC.64 R10, c[0x0][0x390] ;  /* 0x0000e400ff0a7b82 */ /* 0x000e620000000a00 */
[C---:B------:R-:W-:Y:S02]  /*06c0*/  IADD3 R15, PT, PT, R13.reuse, 0x2, RZ ;  /* 0x000000020d0f7810 */ /* 0x040fe40007ffe0ff */
[----:B------:R-:W-:Y:S01]  /*06d0*/  IADD3 R25, PT, PT, R13, 0x3, RZ ;  /* 0x000000030d197810 */ /* 0x000fe20007ffe0ff */
[C---:B0-----:R-:W-:Y:S01]  /*06e0*/  IMAD.WIDE.U32 R18, R6.reuse, 0x4, R8 ;  /* 0x0000000406127825 */ /* 0x041fe200078e0008 */
[----:B------:R-:W-:-:S04]  /*06f0*/  IADD3 R6, PT, PT, R6, R5, RZ ;  /* 0x0000000506067210 */ /* 0x000fc80007ffe0ff */
[-C--:B------:R-:W-:Y:S01]  /*0700*/  IADD3 R14, PT, PT, R6, R5.reuse, RZ ;  /* 0x00000005060e7210 */ /* 0x080fe20007ffe0ff */
[--C-:B-1----:R-:W-:Y:S01]  /*0710*/  IMAD.WIDE.U32 R20, R13, 0x4, R10.reuse ;  /* 0x000000040d147825 */ /* 0x102fe200078e000a */
[----:B------:R-:W2:Y:S03]  /*0720*/  LDG.E R18, desc[UR6][R18.64] ;  /* 0x0000000612127981 */ /* 0x000ea6000c1e1900 */
[----:B------:R-:W-:Y:S01]  /*0730*/  IMAD.WIDE.U32 R22, R23, 0x4, R10 ;  /* 0x0000000417167825 */ /* 0x000fe200078e000a */
[----:B------:R-:W-:Y:S01]  /*0740*/  IADD3 R27, PT, PT, R14, R5, RZ ;  /* 0x000000050e1b7210 */ /* 0x000fe20007ffe0ff */
[----:B------:R-:W2:Y:S02]  /*0750*/  LDG.E R21, desc[UR6][R20.64] ;  /* 0x0000000614157981 */ /* 0x000ea4000c1e1900 */
[----:B------:R-:W-:Y:S02]  /*0760*/  IMAD.WIDE.U32 R16, R6, 0x4, R8 ;  /* 0x0000000406107825 */ /* 0x000fe400078e0008 */
[----:B------:R-:W3:Y:S02]  /*0770*/  LDG.E R22, desc[UR6][R22.64] ;  /* 0x0000000616167981 */ /* 0x000ee4000c1e1900 */
[----:B------:R-:W-:-:S02]  /*0780*/  IMAD.WIDE.U32 R12, R15, 0x4, R10 ;  /* 0x000000040f0c7825 */ /* 0x000fc400078e000a */
[----:B------:R-:W3:Y:S02]  /*0790*/  LDG.E R17, desc[UR6][R16.64] ;  /* 0x0000000610117981 */ /* 0x000ee4000c1e1900 */
[----:B------:R-:W-:Y:S02]  /*07a0*/  IMAD.WIDE.U32 R14, R14, 0x4, R8 ;  /* 0x000000040e0e7825 */ /* 0x000fe400078e0008 */
[----:B------:R-:W4:Y:S02]  /*07b0*/  LDG.E R12, desc[UR6][R12.64] ;  /* 0x000000060c0c7981 */ /* 0x000f24000c1e1900 */
[----:B------:R-:W-:Y:S02]  /*07c0*/  IMAD.WIDE.U32 R10, R25, 0x4, R10 ;  /* 0x00000004190a7825 */ /* 0x000fe400078e000a */
[----:B------:R-:W4:Y:S02]  /*07d0*/  LDG.E R14, desc[UR6][R14.64] ;  /* 0x000000060e0e7981 */ /* 0x000f24000c1e1900 */
[----:B------:R-:W-:-:S02]  /*07e0*/  IMAD.WIDE.U32 R8, R27, 0x4, R8 ;  /* 0x000000041b087825 */ /* 0x000fc400078e0008 */
[----:B------:R-:W5:Y:S04]  /*07f0*/  LDG.E R10, desc[UR6][R10.64] ;  /* 0x000000060a0a7981 */ /* 0x000f68000c1e1900 */
[----:B------:R-:W5:Y:S01]  /*0800*/  LDG.E R8, desc[UR6][R8.64] ;  /* 0x0000000608087981 */ /* 0x000f62000c1e1900 */
[----:B------:R-:W-:Y:S01]  /*0810*/  IADD3 R7, PT, PT, R7, 0x4, RZ ;  /* 0x0000000407077810 */ /* 0x000fe20007ffe0ff */
[----:B--2---:R-:W-:-:S04]  /*0820*/  FFMA R21, R21, R18, R26 ;  /* 0x0000001215157223 */ /* 0x004fc8000000001a */
[----:B---3--:R-:W-:-:S04]  /*0830*/  FFMA R21, R22, R17, R21 ;  /* 0x0000001116157223 */ /* 0x008fc80000000015 */
[----:B----4-:R-:W-:-:S04]  /*0840*/  FFMA R21, R12, R14, R21 ;  /* 0x0000000e0c157223 */ /* 0x010fc80000000015 */
[----:B-----5:R-:W-:-:S07]  /*0850*/  FFMA R26, R10, R8, R21 ;  /* 0x000000080a1a7223 */ /* 0x020fce0000000015 */
.L_x_3:
[----:B------:R-:W-:Y:S05]  /*0860*/  @!P1 BRA `(.L_x_0) ;  /* 0x0000000000749947 */ /* 0x000fea0003800000 */
[----:B------:R-:W0:Y:S01]  /*0870*/  LDC.64 R16, c[0x0][0x390] ;  /* 0x0000e400ff107b82 */ /* 0x000e220000000a00 */
[----:B------:R-:W-:Y:S02]  /*0880*/  ISETP.NE.AND P0, PT, R4, 0x1, PT ;  /* 0x000000010400780c */ /* 0x000fe40003f05270 */
[----:B------:R-:W-:-:S04]  /*0890*/  LOP3.LUT R4, R2, 0x1, RZ, 0xc0, !PT ;  /* 0x0000000102047812 */ /* 0x000fc800078ec0ff */
[----:B------:R-:W-:Y:S01]  /*08a0*/  ISETP.NE.U32.AND P1, PT, R4, 0x1, PT ;  /* 0x000000010400780c */ /* 0x000fe20003f25070 */
[----:B------:R-:W1:Y:S06]  /*08b0*/  LDC.64 R8, c[0x0][0x398] ;  /* 0x0000e600ff087b82 */ /* 0x000e6c0000000a00 */
[----:B------:R-:W-:Y:S02]  /*08c0*/  @P0 IMAD R15, R3, R2, R7 ;  /* 0x00000002030f0224 */ /* 0x000fe400078e0207 */
[----:B------:R-:W2:Y:S01]  /*08d0*/  LDC.64 R10, c[0x0][0x390] ;  /* 0x0000e400ff0a7b82 */ /* 0x000ea20000000a00 */
[C---:B------:R-:W-:Y:S01]  /*08e0*/  @P0 IMAD R14, R7.reuse, R5, R0 ;  /* 0x00000005070e0224 */ /* 0x040fe200078e0200 */
[----:B------:R-:W-:-:S02]  /*08f0*/  @P0 IADD3 R7, PT, PT, R7, 0x2, RZ ;  /* 0x0000000207070810 */ /* 0x000fc40007ffe0ff */
[C---:B------:R-:W-:Y:S02]  /*0900*/  @P0 IADD3 R21, PT, PT, R15.reuse, 0x1, RZ ;  /* 0x000000010f150810 */ /* 0x040fe40007ffe0ff */
[----:B------:R-:W-:Y:S02]  /*0910*/  @P0 IADD3 R23, PT, PT, R14, R5, RZ ;  /* 0x000000050e170210 */ /* 0x000fe40007ffe0ff */
[----:B------:R-:W3:Y:S01]  /*0920*/  LDC.64 R12, c[0x0][0x398] ;  /* 0x0000e600ff0c7b82 */ /* 0x000ee20000000a00 */
[----:B0-----:R-:W-:-:S04]  /*0930*/  @P0 IMAD.WIDE.U32 R18, R15, 0x4, R16 ;  /* 0x000000040f120825 */ /* 0x001fc800078e0010 */
[----:B------:R-:W-:Y:S02]  /*0940*/  @P0 IMAD.WIDE.U32 R16, R21, 0x4, R16 ;  /* 0x0000000415100825 */ /* 0x000fe400078e0010 */
[----:B------:R-:W4:Y:S02]  /*0950*/  @P0 LDG.E R19, desc[UR6][R18.64] ;  /* 0x0000000612130981 */ /* 0x000f24000c1e1900 */
[----:B-1----:R-:W-:Y:S02]  /*0960*/  @P0 IMAD.WIDE.U32 R14, R14, 0x4, R8 ;  /* 0x000000040e0e0825 */ /* 0x002fe400078e0008 */
[----:B------:R-:W5:Y:S02]  /*0970*/  @P0 LDG.E R16, desc[UR6][R16.64] ;  /* 0x0000000610100981 */ /* 0x000f64000c1e1900 */
[----:B------:R-:W-:Y:S02]  /*0980*/  @!P1 IMAD R21, R3, R2, R7 ;  /* 0x0000000203159224 */ /* 0x000fe400078e0207 */
[----:B------:R-:W-:Y:S01]  /*0990*/  @P0 IMAD.WIDE.U32 R8, R23, 0x4, R8 ;  /* 0x0000000417080825 */ /* 0x000fe200078e0008 */
[----:B------:R-:W4:Y:S03]  /*09a0*/  @P0 LDG.E R14, desc[UR6][R14.64] ;  /* 0x000000060e0e0981 */ /* 0x000f26000c1e1900 */
[----:B------:R-:W-:-:S02]  /*09b0*/  @!P1 IMAD R7, R7, R5, R0 ;  /* 0x0000000507079224 */ /* 0x000fc400078e0200 */
[----:B--2---:R-:W-:Y:S01]  /*09c0*/  @!P1 IMAD.WIDE.U32 R10, R21, 0x4, R10 ;  /* 0x00000004150a9825 */ /* 0x004fe200078e000a */
[----:B------:R-:W5:Y:S03]  /*09d0*/  @P0 LDG.E R8, desc[UR6][R8.64] ;  /* 0x0000000608080981 */ /* 0x000f66000c1e1900 */
[----:B---3--:R-:W-:Y:S02]  /*09e0*/  @!P1 IMAD.WIDE.U32 R12, R7, 0x4, R12 ;  /* 0x00000004070c9825 */ /* 0x008fe400078e000c */
[----:B------:R-:W2:Y:S04]  /*09f0*/  @!P1 LDG.E R11, desc[UR6][R10.64] ;  /* 0x000000060a0b9981 */ /* 0x000ea8000c1e1900 */
[----:B------:R-:W2:Y:S01]  /*0a00*/  @!P1 LDG.E R12, desc[UR6][R12.64] ;  /* 0x000000060c0c9981 */ /* 0x000ea2000c1e1900 */
[----:B----4-:R-:W-:-:S04]  /*0a10*/  @P0 FFMA R19, R19, R14, R26 ;  /* 0x0000000e13130223 */ /* 0x010fc8000000001a */
[----:B-----5:R-:W-:-:S04]  /*0a20*/  @P0 FFMA R26, R16, R8, R19 ;  /* 0x00000008101a0223 */ /* 0x020fc80000000013 */
[----:B--2---:R-:W-:-:S07]  /*0a30*/  @!P1 FFMA R26, R11, R12, R26 ;  /* 0x0000000c0b1a9223 */ /* 0x004fce000000001a */
.L_x_0:
[----:B------:R-:W0:Y:S01]  /*0a40*/  LDC.64 R8, c[0x0][0x3a8] ;  /* 0x0000ea00ff087b82 */ /* 0x000e220000000a00 */
[----:B------:R-:W-:-:S07]  /*0a50*/  IMAD R3, R3, R5, R0 ;  /* 0x0000000503037224 */ /* 0x000fce00078e0200 */
[----:B------:R-:W1:Y:S01]  /*0a60*/  LDC.64 R6, c[0x0][0x3a0] ;  /* 0x0000e800ff067b82 */ /* 0x000e620000000a00 */
[----:B0-----:R-:W-:Y:S01]  /*0a70*/  FFMA R5, R26, R8, R9 ;  /* 0x000000081a057223 */ /* 0x001fe20000000009 */
[----:B-1----:R-:W-:-:S05]  /*0a80*/  IMAD.WIDE.U32 R2, R3, 0x4, R6 ;  /* 0x0000000403027825 */ /* 0x002fca00078e0006 */
[----:B------:R-:W-:Y:S01]  /*0a90*/  STG.E desc[UR6][R2.64], R5 ;  /* 0x0000000502007986 */ /* 0x000fe2000c101906 */
[----:B------:R-:W-:Y:S05]  /*0aa0*/  EXIT ;  /* 0x000000000000794d */ /* 0x000fea0003800000 */
.L_x_4:
[----:B------:R-:W-:-:S00]  /*0ab0*/  BRA `(.L_x_4) ;  /* 0xfffffffc00fc7947 */ /* 0x000fc0000383ffff */
[----:B------:R-:W-:-:S00]  /*0ac0*/  NOP ;  /* 0x0000000000007918 */ /* 0x000fc00000000000 */
        /* <DEDUP_REMOVED lines=11> */
.L_x_5:


//--------------------- .nv.shared.reserved.0     --------------------------
	.section	.nv.shared.reserved.0,"aw",@nobits
	.weak		__nv_reservedSMEM_offset_0_alias
	.size		__nv_reservedSMEM_offset_0_alias, 0, 64
	.other		__nv_reservedSMEM_offset_0_alias,@"STO_CUDA_RESERVED_SHARED STV_DEFAULT"
__nv_reservedSMEM_offset_0_alias:
	.zero		0
	.zero		64


//--------------------- .nv.constant0._Z11sgemm_naivejjjPfS_S_ff --------------------------
	.section	.nv.constant0._Z11sgemm_naivejjjPfS_S_ff,"a",@progbits
	.sectionflags	@""
	.align	4
.nv.constant0._Z11sgemm_naivejjjPfS_S_ff:
	.zero		944


//--------------------- SYMBOLS --------------------------

	.type		.nv.reservedSmem.offset0,@object
	.size		.nv.reservedSmem.offset0,0x4
